//
// Generated by NVIDIA NVVM Compiler
//
// Compiler Build ID: CL-36424714
// Cuda compilation tools, release 13.0, V13.0.88
// Based on NVVM 20.0.0
//

.version 9.0
.target sm_100
.address_size 64

	// .globl	_Z24par_global_compute_countPiS_i
.func  (.param .b64 func_retval0) __internal_accurate_pow
(
	.param .b64 __internal_accurate_pow_param_0
)
;
// _ZZ24par_shared_compute_countPiS_iE3tpB has been demoted
// _ZZ21par_hillis_steele_sumPiS_iE5tpOut has been demoted

.visible .entry _Z24par_global_compute_countPiS_i(
	.param .u64 .ptr .align 1 _Z24par_global_compute_countPiS_i_param_0,
	.param .u64 .ptr .align 1 _Z24par_global_compute_countPiS_i_param_1,
	.param .u32 _Z24par_global_compute_countPiS_i_param_2
)
{
	.reg .pred 	%p<2>;
	.reg .b32 	%r<12>;
	.reg .b64 	%rd<9>;

	ld.param.u64 	%rd1, [_Z24par_global_compute_countPiS_i_param_0];
	ld.param.u64 	%rd2, [_Z24par_global_compute_countPiS_i_param_1];
	ld.param.u32 	%r2, [_Z24par_global_compute_countPiS_i_param_2];
	mov.u32 	%r3, %ctaid.x;
	mov.u32 	%r4, %ntid.x;
	mov.u32 	%r5, %tid.x;
	mad.lo.s32 	%r1, %r3, %r4, %r5;
	setp.ge.s32 	%p1, %r1, %r2;
	@%p1 bra 	$L__BB0_2;
	cvta.to.global.u64 	%rd3, %rd1;
	cvta.to.global.u64 	%rd4, %rd2;
	mul.wide.s32 	%rd5, %r1, 4;
	add.s64 	%rd6, %rd3, %rd5;
	ld.global.u32 	%r6, [%rd6];
	mul.hi.s32 	%r7, %r6, 1374389535;
	shr.u32 	%r8, %r7, 31;
	shr.s32 	%r9, %r7, 5;
	add.s32 	%r10, %r9, %r8;
	mul.wide.s32 	%rd7, %r10, 4;
	add.s64 	%rd8, %rd4, %rd7;
	atom.global.add.u32 	%r11, [%rd8], 1;
$L__BB0_2:
	ret;

}
	// .globl	_Z24par_shared_compute_countPiS_i
.visible .entry _Z24par_shared_compute_countPiS_i(
	.param .u64 .ptr .align 1 _Z24par_shared_compute_countPiS_i_param_0,
	.param .u64 .ptr .align 1 _Z24par_shared_compute_countPiS_i_param_1,
	.param .u32 _Z24par_shared_compute_countPiS_i_param_2
)
{
	.reg .pred 	%p<4>;
	.reg .b32 	%r<21>;
	.reg .b64 	%rd<9>;
	// demoted variable
	.shared .align 4 .b8 _ZZ24par_shared_compute_countPiS_iE3tpB[40];
	ld.param.u64 	%rd1, [_Z24par_shared_compute_countPiS_i_param_0];
	ld.param.u64 	%rd2, [_Z24par_shared_compute_countPiS_i_param_1];
	ld.param.u32 	%r4, [_Z24par_shared_compute_countPiS_i_param_2];
	mov.u32 	%r5, %ctaid.x;
	mov.u32 	%r6, %ntid.x;
	mov.u32 	%r1, %tid.x;
	mad.lo.s32 	%r2, %r5, %r6, %r1;
	setp.gt.u32 	%p1, %r1, 9;
	shl.b32 	%r7, %r1, 2;
	mov.u32 	%r8, _ZZ24par_shared_compute_countPiS_iE3tpB;
	add.s32 	%r3, %r8, %r7;
	@%p1 bra 	$L__BB1_2;
	mov.b32 	%r9, 0;
	st.shared.u32 	[%r3], %r9;
$L__BB1_2:
	setp.ge.s32 	%p2, %r2, %r4;
	@%p2 bra 	$L__BB1_5;
	setp.gt.u32 	%p3, %r1, 9;
	cvta.to.global.u64 	%rd3, %rd1;
	mul.wide.s32 	%rd4, %r2, 4;
	add.s64 	%rd5, %rd3, %rd4;
	ld.global.u32 	%r10, [%rd5];
	mul.hi.s32 	%r11, %r10, 1374389535;
	shr.u32 	%r12, %r11, 31;
	shr.s32 	%r13, %r11, 5;
	add.s32 	%r14, %r13, %r12;
	shl.b32 	%r15, %r14, 2;
	add.s32 	%r17, %r8, %r15;
	atom.shared.add.u32 	%r18, [%r17], 1;
	bar.sync 	0;
	@%p3 bra 	$L__BB1_5;
	cvta.to.global.u64 	%rd6, %rd2;
	mul.wide.u32 	%rd7, %r1, 4;
	add.s64 	%rd8, %rd6, %rd7;
	ld.shared.u32 	%r19, [%r3];
	atom.global.add.u32 	%r20, [%rd8], %r19;
$L__BB1_5:
	ret;

}
	// .globl	_Z21par_hillis_steele_sumPiS_i
.visible .entry _Z21par_hillis_steele_sumPiS_i(
	.param .u64 .ptr .align 1 _Z21par_hillis_steele_sumPiS_i_param_0,
	.param .u64 .ptr .align 1 _Z21par_hillis_steele_sumPiS_i_param_1,
	.param .u32 _Z21par_hillis_steele_sumPiS_i_param_2
)
{
	.reg .pred 	%p<11>;
	.reg .b32 	%r<35>;
	.reg .b32 	%f<26>;
	.reg .b64 	%rd<12>;
	.reg .b64 	%fd<9>;
	// demoted variable
	.shared .align 4 .b8 _ZZ21par_hillis_steele_sumPiS_iE5tpOut[40];
	ld.param.u64 	%rd1, [_Z21par_hillis_steele_sumPiS_i_param_0];
	ld.param.u64 	%rd2, [_Z21par_hillis_steele_sumPiS_i_param_1];
	ld.param.u32 	%r11, [_Z21par_hillis_steele_sumPiS_i_param_2];
	mov.u32 	%r12, %ctaid.x;
	mov.u32 	%r13, %ntid.x;
	mov.u32 	%r14, %tid.x;
	mad.lo.s32 	%r1, %r12, %r13, %r14;
	cvt.rn.f32.s32 	%f1, %r11;
	setp.lt.s32 	%p1, %r11, 1;
	mul.f32 	%f2, %f1, 0f4B000000;
	selp.f32 	%f3, %f2, %f1, %p1;
	selp.f32 	%f4, 0fC1B80000, 0f00000000, %p1;
	mov.b32 	%r15, %f3;
	add.s32 	%r16, %r15, -1060439283;
	and.b32  	%r17, %r16, -8388608;
	sub.s32 	%r18, %r15, %r17;
	mov.b32 	%f5, %r18;
	cvt.rn.f32.s32 	%f6, %r17;
	fma.rn.f32 	%f7, %f6, 0f34000000, %f4;
	add.f32 	%f8, %f5, 0fBF800000;
	fma.rn.f32 	%f9, %f8, 0f3DC6B27F, 0fBE2C7F30;
	fma.rn.f32 	%f10, %f9, %f8, 0f3E2FCF2A;
	fma.rn.f32 	%f11, %f10, %f8, 0fBE374E43;
	fma.rn.f32 	%f12, %f11, %f8, 0f3E520BF4;
	fma.rn.f32 	%f13, %f12, %f8, 0fBE763C8B;
	fma.rn.f32 	%f14, %f13, %f8, 0f3E93BF99;
	fma.rn.f32 	%f15, %f14, %f8, 0fBEB8AA49;
	fma.rn.f32 	%f16, %f15, %f8, 0f3EF6384A;
	fma.rn.f32 	%f17, %f16, %f8, 0fBF38AA3B;
	mul.f32 	%f18, %f8, %f17;
	mul.f32 	%f19, %f8, %f18;
	fma.rn.f32 	%f20, %f8, 0f3FB8AA3B, %f19;
	add.f32 	%f21, %f7, %f20;
	setp.gt.u32 	%p2, %r15, 2139095039;
	fma.rn.f32 	%f22, %f3, 0f7F800000, 0f7F800000;
	selp.f32 	%f23, %f22, %f21, %p2;
	setp.eq.f32 	%p3, %f3, 0f00000000;
	cvt.rpi.f32.f32 	%f24, %f23;
	selp.f32 	%f25, 0fFF800000, %f24, %p3;
	cvt.rzi.s32.f32 	%r2, %f25;
	setp.ge.s32 	%p4, %r1, %r11;
	@%p4 bra 	$L__BB2_7;
	cvta.to.global.u64 	%rd3, %rd1;
	mul.wide.s32 	%rd4, %r1, 4;
	add.s64 	%rd5, %rd3, %rd4;
	ld.global.u32 	%r34, [%rd5];
	shl.b32 	%r19, %r1, 2;
	mov.u32 	%r20, _ZZ21par_hillis_steele_sumPiS_iE5tpOut;
	add.s32 	%r4, %r20, %r19;
	st.shared.u32 	[%r4], %r34;
	setp.lt.s32 	%p5, %r2, 1;
	@%p5 bra 	$L__BB2_6;
	mov.f64 	%fd1, 0d4000000000000000;
	{
	.reg .b32 %temp; 
	mov.b64 	{%temp, %r5}, %fd1;
	}
	mov.b32 	%r33, 0;
$L__BB2_3:
	setp.lt.s32 	%p6, %r5, 0;
	cvt.rn.f64.u32 	%fd2, %r33;
	{
	.reg .b32 %temp; 
	mov.b64 	{%temp, %r22}, %fd2;
	}
	shr.u32 	%r23, %r22, 20;
	and.b32  	%r24, %r23, 2047;
	add.s32 	%r25, %r24, -1012;
	mov.b64 	%rd6, %fd2;
	shl.b64 	%rd7, %rd6, %r25;
	setp.eq.s64 	%p7, %rd7, -9223372036854775808;
	{ // callseq 0, 0
	.param .b64 param0;
	st.param.f64 	[param0], %fd2;
	.param .b64 retval0;
	call.uni (retval0), 
	__internal_accurate_pow, 
	(
	param0
	);
	ld.param.f64 	%fd3, [retval0];
	} // callseq 0
	neg.f64 	%fd5, %fd3;
	selp.f64 	%fd6, %fd5, %fd3, %p7;
	selp.f64 	%fd7, %fd6, %fd3, %p6;
	setp.eq.s32 	%p8, %r33, 0;
	selp.f64 	%fd8, 0d3FF0000000000000, %fd7, %p8;
	cvt.rzi.s32.f64 	%r7, %fd8;
	setp.lt.s32 	%p9, %r1, %r7;
	@%p9 bra 	$L__BB2_5;
	sub.s32 	%r26, %r1, %r7;
	shl.b32 	%r27, %r26, 2;
	add.s32 	%r29, %r20, %r27;
	ld.shared.u32 	%r30, [%r29];
	bar.sync 	0;
	ld.shared.u32 	%r31, [%r4];
	add.s32 	%r32, %r31, %r30;
	st.shared.u32 	[%r4], %r32;
	bar.sync 	0;
	add.s32 	%r33, %r33, 1;
	setp.ne.s32 	%p10, %r33, %r2;
	@%p10 bra 	$L__BB2_3;
$L__BB2_5:
	ld.shared.u32 	%r34, [%r4];
$L__BB2_6:
	cvta.to.global.u64 	%rd9, %rd2;
	add.s64 	%rd11, %rd9, %rd4;
	st.global.u32 	[%rd11], %r34;
$L__BB2_7:
	ret;

}
.func  (.param .b64 func_retval0) __internal_accurate_pow(
	.param .b64 __internal_accurate_pow_param_0
)
{
	.reg .pred 	%p<8>;
	.reg .b32 	%r<46>;
	.reg .b32 	%f<3>;
	.reg .b64 	%fd<109>;

	ld.param.f64 	%fd10, [__internal_accurate_pow_param_0];
	mov.f64 	%fd11, 0d4000000000000000;
	{
	.reg .b32 %temp; 
	mov.b64 	{%temp, %r8}, %fd11;
	}
	{
	.reg .b32 %temp; 
	mov.b64 	{%r9, %temp}, %fd11;
	}
	shr.u32 	%r10, %r8, 20;
	setp.lt.u32 	%p1, %r8, 1048576;
	mov.f64 	%fd12, 0d4360000000000000;
	{
	.reg .b32 %temp; 
	mov.b64 	{%temp, %r11}, %fd12;
	}
	{
	.reg .b32 %temp; 
	mov.b64 	{%r12, %temp}, %fd12;
	}
	shr.u32 	%r13, %r11, 20;
	add.s32 	%r14, %r13, -54;
	selp.b32 	%r15, %r12, %r9, %p1;
	selp.b32 	%r16, %r11, %r8, %p1;
	selp.b32 	%r1, %r14, %r10, %p1;
	add.s32 	%r45, %r1, -1023;
	and.b32  	%r17, %r16, -2146435073;
	or.b32  	%r18, %r17, 1072693248;
	mov.b64 	%fd107, {%r15, %r18};
	setp.lt.u32 	%p2, %r18, 1073127583;
	@%p2 bra 	$L__BB3_2;
	{
	.reg .b32 %temp; 
	mov.b64 	{%r19, %temp}, %fd107;
	}
	{
	.reg .b32 %temp; 
	mov.b64 	{%temp, %r20}, %fd107;
	}
	add.s32 	%r21, %r20, -1048576;
	mov.b64 	%fd107, {%r19, %r21};
	add.s32 	%r45, %r1, -1022;
$L__BB3_2:
	add.f64 	%fd13, %fd107, 0dBFF0000000000000;
	add.f64 	%fd14, %fd107, 0d3FF0000000000000;
	rcp.approx.ftz.f64 	%fd15, %fd14;
	neg.f64 	%fd16, %fd14;
	fma.rn.f64 	%fd17, %fd16, %fd15, 0d3FF0000000000000;
	fma.rn.f64 	%fd18, %fd17, %fd17, %fd17;
	fma.rn.f64 	%fd19, %fd18, %fd15, %fd15;
	mul.f64 	%fd20, %fd13, %fd19;
	fma.rn.f64 	%fd21, %fd13, %fd19, %fd20;
	mul.f64 	%fd22, %fd21, %fd21;
	fma.rn.f64 	%fd23, %fd22, 0d3EB0F5FF7D2CAFE2, 0d3ED0F5D241AD3B5A;
	fma.rn.f64 	%fd24, %fd23, %fd22, 0d3EF3B20A75488A3F;
	fma.rn.f64 	%fd25, %fd24, %fd22, 0d3F1745CDE4FAECD5;
	fma.rn.f64 	%fd26, %fd25, %fd22, 0d3F3C71C7258A578B;
	fma.rn.f64 	%fd27, %fd26, %fd22, 0d3F6249249242B910;
	fma.rn.f64 	%fd28, %fd27, %fd22, 0d3F89999999999DFB;
	sub.f64 	%fd29, %fd13, %fd21;
	add.f64 	%fd30, %fd29, %fd29;
	neg.f64 	%fd31, %fd21;
	fma.rn.f64 	%fd32, %fd31, %fd13, %fd30;
	mul.f64 	%fd33, %fd19, %fd32;
	fma.rn.f64 	%fd34, %fd22, %fd28, 0d3FB5555555555555;
	mov.f64 	%fd35, 0d3FB5555555555555;
	sub.f64 	%fd36, %fd35, %fd34;
	fma.rn.f64 	%fd37, %fd22, %fd28, %fd36;
	add.f64 	%fd38, %fd37, 0dBC46A4CB00B9E7B0;
	add.f64 	%fd39, %fd34, %fd38;
	sub.f64 	%fd40, %fd34, %fd39;
	add.f64 	%fd41, %fd38, %fd40;
	mul.rn.f64 	%fd42, %fd21, %fd21;
	neg.f64 	%fd43, %fd42;
	fma.rn.f64 	%fd44, %fd21, %fd21, %fd43;
	{
	.reg .b32 %temp; 
	mov.b64 	{%r22, %temp}, %fd33;
	}
	{
	.reg .b32 %temp; 
	mov.b64 	{%temp, %r23}, %fd33;
	}
	add.s32 	%r24, %r23, 1048576;
	mov.b64 	%fd45, {%r22, %r24};
	fma.rn.f64 	%fd46, %fd21, %fd45, %fd44;
	mul.rn.f64 	%fd47, %fd42, %fd21;
	neg.f64 	%fd48, %fd47;
	fma.rn.f64 	%fd49, %fd42, %fd21, %fd48;
	fma.rn.f64 	%fd50, %fd42, %fd33, %fd49;
	fma.rn.f64 	%fd51, %fd46, %fd21, %fd50;
	mul.rn.f64 	%fd52, %fd39, %fd47;
	neg.f64 	%fd53, %fd52;
	fma.rn.f64 	%fd54, %fd39, %fd47, %fd53;
	fma.rn.f64 	%fd55, %fd39, %fd51, %fd54;
	fma.rn.f64 	%fd56, %fd41, %fd47, %fd55;
	add.f64 	%fd57, %fd52, %fd56;
	sub.f64 	%fd58, %fd52, %fd57;
	add.f64 	%fd59, %fd56, %fd58;
	add.f64 	%fd60, %fd21, %fd57;
	sub.f64 	%fd61, %fd21, %fd60;
	add.f64 	%fd62, %fd57, %fd61;
	add.f64 	%fd63, %fd59, %fd62;
	add.f64 	%fd64, %fd33, %fd63;
	add.f64 	%fd65, %fd60, %fd64;
	sub.f64 	%fd66, %fd60, %fd65;
	add.f64 	%fd67, %fd64, %fd66;
	xor.b32  	%r25, %r45, -2147483648;
	mov.b32 	%r26, 1127219200;
	mov.b64 	%fd68, {%r25, %r26};
	mov.b32 	%r27, -2147483648;
	mov.b64 	%fd69, {%r27, %r26};
	sub.f64 	%fd70, %fd68, %fd69;
	fma.rn.f64 	%fd71, %fd70, 0d3FE62E42FEFA39EF, %fd65;
	fma.rn.f64 	%fd72, %fd70, 0dBFE62E42FEFA39EF, %fd71;
	sub.f64 	%fd73, %fd72, %fd65;
	sub.f64 	%fd74, %fd67, %fd73;
	fma.rn.f64 	%fd75, %fd70, 0d3C7ABC9E3B39803F, %fd74;
	add.f64 	%fd76, %fd71, %fd75;
	sub.f64 	%fd77, %fd71, %fd76;
	add.f64 	%fd78, %fd75, %fd77;
	{
	.reg .b32 %temp; 
	mov.b64 	{%temp, %r28}, %fd10;
	}
	{
	.reg .b32 %temp; 
	mov.b64 	{%r29, %temp}, %fd10;
	}
	shl.b32 	%r30, %r28, 1;
	setp.gt.u32 	%p3, %r30, -33554433;
	and.b32  	%r31, %r28, -15728641;
	selp.b32 	%r32, %r31, %r28, %p3;
	mov.b64 	%fd79, {%r29, %r32};
	mul.rn.f64 	%fd80, %fd76, %fd79;
	neg.f64 	%fd81, %fd80;
	fma.rn.f64 	%fd82, %fd76, %fd79, %fd81;
	fma.rn.f64 	%fd83, %fd78, %fd79, %fd82;
	add.f64 	%fd4, %fd80, %fd83;
	sub.f64 	%fd84, %fd80, %fd4;
	add.f64 	%fd5, %fd83, %fd84;
	fma.rn.f64 	%fd85, %fd4, 0d3FF71547652B82FE, 0d4338000000000000;
	{
	.reg .b32 %temp; 
	mov.b64 	{%r5, %temp}, %fd85;
	}
	mov.f64 	%fd86, 0dC338000000000000;
	add.rn.f64 	%fd87, %fd85, %fd86;
	fma.rn.f64 	%fd88, %fd87, 0dBFE62E42FEFA39EF, %fd4;
	fma.rn.f64 	%fd89, %fd87, 0dBC7ABC9E3B39803F, %fd88;
	fma.rn.f64 	%fd90, %fd89, 0d3E5ADE1569CE2BDF, 0d3E928AF3FCA213EA;
	fma.rn.f64 	%fd91, %fd90, %fd89, 0d3EC71DEE62401315;
	fma.rn.f64 	%fd92, %fd91, %fd89, 0d3EFA01997C89EB71;
	fma.rn.f64 	%fd93, %fd92, %fd89, 0d3F2A01A014761F65;
	fma.rn.f64 	%fd94, %fd93, %fd89, 0d3F56C16C1852B7AF;
	fma.rn.f64 	%fd95, %fd94, %fd89, 0d3F81111111122322;
	fma.rn.f64 	%fd96, %fd95, %fd89, 0d3FA55555555502A1;
	fma.rn.f64 	%fd97, %fd96, %fd89, 0d3FC5555555555511;
	fma.rn.f64 	%fd98, %fd97, %fd89, 0d3FE000000000000B;
	fma.rn.f64 	%fd99, %fd98, %fd89, 0d3FF0000000000000;
	fma.rn.f64 	%fd100, %fd99, %fd89, 0d3FF0000000000000;
	{
	.reg .b32 %temp; 
	mov.b64 	{%r6, %temp}, %fd100;
	}
	{
	.reg .b32 %temp; 
	mov.b64 	{%temp, %r7}, %fd100;
	}
	shl.b32 	%r33, %r5, 20;
	add.s32 	%r34, %r33, %r7;
	mov.b64 	%fd108, {%r6, %r34};
	{
	.reg .b32 %temp; 
	mov.b64 	{%temp, %r35}, %fd4;
	}
	mov.b32 	%f2, %r35;
	abs.f32 	%f1, %f2;
	setp.lt.f32 	%p4, %f1, 0f4086232B;
	@%p4 bra 	$L__BB3_5;
	setp.lt.f64 	%p5, %fd4, 0d0000000000000000;
	add.f64 	%fd101, %fd4, 0d7FF0000000000000;
	selp.f64 	%fd108, 0d0000000000000000, %fd101, %p5;
	setp.geu.f32 	%p6, %f1, 0f40874800;
	@%p6 bra 	$L__BB3_5;
	shr.u32 	%r36, %r5, 31;
	add.s32 	%r37, %r5, %r36;
	shr.s32 	%r38, %r37, 1;
	shl.b32 	%r39, %r38, 20;
	add.s32 	%r40, %r7, %r39;
	mov.b64 	%fd102, {%r6, %r40};
	sub.s32 	%r41, %r5, %r38;
	shl.b32 	%r42, %r41, 20;
	add.s32 	%r43, %r42, 1072693248;
	mov.b32 	%r44, 0;
	mov.b64 	%fd103, {%r44, %r43};
	mul.f64 	%fd108, %fd103, %fd102;
$L__BB3_5:
	abs.f64 	%fd104, %fd108;
	setp.eq.f64 	%p7, %fd104, 0d7FF0000000000000;
	fma.rn.f64 	%fd105, %fd108, %fd5, %fd108;
	selp.f64 	%fd106, %fd108, %fd105, %p7;
	st.param.f64 	[func_retval0], %fd106;
	ret;

}


// ===== COMPILED SASS (sm_100) =====

	.target	sm_100

	.elftype	@"ET_EXEC"


//--------------------- .note.nv.tkinfo           --------------------------
	.section	.note.nv.tkinfo,"",@"SHT_NOTE"
	.sectionflags	@"SHF_NOTE_NV_TKINFO"
	.tkinfo
        /*0018*/ 	.word	0x00000002
        /*0030*/ 	.string	""
        /*0030*/ 	.string	"ptxas"
        /*0030*/ 	.string	"Cuda compilation tools, release 13.0, V13.0.88"
        /*0030*/ 	.string	"Build cuda_13.0.r13.0/compiler.36424714_0"
        /*0030*/ 	.string	"-arch sm_100 -m 64 "



//--------------------- .note.nv.cuinfo           --------------------------
	.section	.note.nv.cuinfo,"",@"SHT_NOTE"
	.sectionflags	@"SHF_NOTE_NV_CUINFO"
        /*0018*/ 	.short	0x0002
        /*001a*/ 	.short	0x0064
        /*001c*/ 	.short	0x0082
	.zero		2


//--------------------- .nv.info                  --------------------------
	.section	.nv.info,"",@"SHT_CUDA_INFO"
	.align	4


	//----- nvinfo : EIATTR_REGCOUNT
	.align		4
        /*0000*/ 	.byte	0x04, 0x2f
        /*0002*/ 	.short	(.L_1 - .L_0)
	.align		4
.L_0:
        /*0004*/ 	.word	index@(_Z24par_global_compute_countPiS_i)
        /*0008*/ 	.word	0x0000000c


	//----- nvinfo : EIATTR_FRAME_SIZE
	.align		4
.L_1:
        /*000c*/ 	.byte	0x04, 0x11
        /*000e*/ 	.short	(.L_3 - .L_2)
	.align		4
.L_2:
        /*0010*/ 	.word	index@(_Z24par_global_compute_countPiS_i)
        /*0014*/ 	.word	0x00000000


	//----- nvinfo : EIATTR_REGCOUNT
	.align		4
.L_3:
        /*0018*/ 	.byte	0x04, 0x2f
        /*001a*/ 	.short	(.L_5 - .L_4)
	.align		4
.L_4:
        /*001c*/ 	.word	index@(_Z24par_shared_compute_countPiS_i)
        /*0020*/ 	.word	0x00000009


	//----- nvinfo : EIATTR_FRAME_SIZE
	.align		4
.L_5:
        /*0024*/ 	.byte	0x04, 0x11
        /*0026*/ 	.short	(.L_7 - .L_6)
	.align		4
.L_6:
        /*0028*/ 	.word	index@(_Z24par_shared_compute_countPiS_i)
        /*002c*/ 	.word	0x00000000


	//----- nvinfo : EIATTR_REGCOUNT
	.align		4
.L_7:
        /*0030*/ 	.byte	0x04, 0x2f
        /*0032*/ 	.short	(.L_9 - .L_8)
	.align		4
.L_8:
        /*0034*/ 	.word	index@(_Z21par_hillis_steele_sumPiS_i)
        /*0038*/ 	.word	0x0000001e


	//----- nvinfo : EIATTR_FRAME_SIZE
	.align		4
.L_9:
        /*003c*/ 	.byte	0x04, 0x11
        /*003e*/ 	.short	(.L_11 - .L_10)
	.align		4
.L_10:
        /*0040*/ 	.word	index@($_Z21par_hillis_steele_sumPiS_i$__internal_accurate_pow)
        /*0044*/ 	.word	0x00000000


	//----- nvinfo : EIATTR_FRAME_SIZE
	.align		4
.L_11:
        /*0048*/ 	.byte	0x04, 0x11
        /*004a*/ 	.short	(.L_13 - .L_12)
	.align		4
.L_12:
        /*004c*/ 	.word	index@(_Z21par_hillis_steele_sumPiS_i)
        /*0050*/ 	.word	0x00000000


	//----- nvinfo : EIATTR_MIN_STACK_SIZE
	.align		4
.L_13:
        /*0054*/ 	.byte	0x04, 0x12
        /*0056*/ 	.short	(.L_15 - .L_14)
	.align		4
.L_14:
        /*0058*/ 	.word	index@(_Z21par_hillis_steele_sumPiS_i)
        /*005c*/ 	.word	0x00000000


	//----- nvinfo : EIATTR_MIN_STACK_SIZE
	.align		4
.L_15:
        /*0060*/ 	.byte	0x04, 0x12
        /*0062*/ 	.short	(.L_17 - .L_16)
	.align		4
.L_16:
        /*0064*/ 	.word	index@(_Z24par_shared_compute_countPiS_i)
        /*0068*/ 	.word	0x00000000


	//----- nvinfo : EIATTR_MIN_STACK_SIZE
	.align		4
.L_17:
        /*006c*/ 	.byte	0x04, 0x12
        /*006e*/ 	.short	(.L_19 - .L_18)
	.align		4
.L_18:
        /*0070*/ 	.word	index@(_Z24par_global_compute_countPiS_i)
        /*0074*/ 	.word	0x00000000
.L_19:


//--------------------- .nv.compat                --------------------------
	.section	.nv.compat,"",@"SHT_CUDA_COMPAT_INFO"
	.align	4
        /*0000*/ 	.byte	0x02, 0x09, 0x00, 0x00, 0x02, 0x02, 0x01, 0x00, 0x02, 0x05, 0x05, 0x00, 0x03, 0x07, 0x01, 0x01
        /*0010*/ 	.byte	0x02, 0x03, 0x00, 0x00, 0x02, 0x06, 0x01, 0x00, 0x04, 0x0b, 0x08, 0x00, 0x01, 0x00, 0x00, 0x00
        /*0020*/ 	.byte	0x00, 0x00, 0x00, 0x00


//--------------------- .nv.info._Z21par_hillis_steele_sumPiS_i --------------------------
	.section	.nv.info._Z21par_hillis_steele_sumPiS_i,"",@"SHT_CUDA_INFO"
	.sectionflags	@""
	.align	4


	//----- nvinfo : EIATTR_CUDA_API_VERSION
	.align		4
        /*0000*/ 	.byte	0x04, 0x37
        /*0002*/ 	.short	(.L_21 - .L_20)
.L_20:
        /*0004*/ 	.word	0x00000082


	//----- nvinfo : EIATTR_KPARAM_INFO
	.align		4
.L_21:
        /*0008*/ 	.byte	0x04, 0x17
        /*000a*/ 	.short	(.L_23 - .L_22)
.L_22:
        /*000c*/ 	.word	0x00000000
        /*0010*/ 	.short	0x0002
        /*0012*/ 	.short	0x0010
        /*0014*/ 	.byte	0x00, 0xf0, 0x11, 0x00


	//----- nvinfo : EIATTR_KPARAM_INFO
	.align		4
.L_23:
        /*0018*/ 	.byte	0x04, 0x17
        /*001a*/ 	.short	(.L_25 - .L_24)
.L_24:
        /*001c*/ 	.word	0x00000000
        /*0020*/ 	.short	0x0001
        /*0022*/ 	.short	0x0008
        /*0024*/ 	.byte	0x00, 0xf5, 0x21, 0x00


	//----- nvinfo : EIATTR_KPARAM_INFO
	.align		4
.L_25:
        /*0028*/ 	.byte	0x04, 0x17
        /*002a*/ 	.short	(.L_27 - .L_26)
.L_26:
        /*002c*/ 	.word	0x00000000
        /*0030*/ 	.short	0x0000
        /*0032*/ 	.short	0x0000
        /*0034*/ 	.byte	0x00, 0xf5, 0x21, 0x00


	//----- nvinfo : EIATTR_SPARSE_MMA_MASK
	.align		4
.L_27:
        /*0038*/ 	.byte	0x03, 0x50
        /*003a*/ 	.short	0x0000


	//----- nvinfo : EIATTR_MAXREG_COUNT
	.align		4
        /*003c*/ 	.byte	0x03, 0x1b
        /*003e*/ 	.short	0x00ff


	//----- nvinfo : EIATTR_NUM_BARRIERS
	.align		4
        /*0040*/ 	.byte	0x02, 0x4c
        /*0042*/ 	.byte	0x01
	.zero		1


	//----- nvinfo : EIATTR_MERCURY_ISA_VERSION
	.align		4
        /*0044*/ 	.byte	0x03, 0x5f
        /*0046*/ 	.short	0x0101


	//----- nvinfo : EIATTR_VRC_CTA_INIT_COUNT
	.align		4
        /*0048*/ 	.byte	0x02, 0x4a
	.zero		1
	.zero		1


	//----- nvinfo : EIATTR_EXIT_INSTR_OFFSETS
	.align		4
        /*004c*/ 	.byte	0x04, 0x1c
        /*004e*/ 	.short	(.L_29 - .L_28)


	//   ....[0]....
.L_28:
        /*0050*/ 	.word	0x00000070


	//   ....[1]....
        /*0054*/ 	.word	0x00000500


	//----- nvinfo : EIATTR_CRS_STACK_SIZE
	.align		4
.L_29:
        /*0058*/ 	.byte	0x04, 0x1e
        /*005a*/ 	.short	(.L_31 - .L_30)
.L_30:
        /*005c*/ 	.word	0x00000000


	//----- nvinfo : EIATTR_CBANK_PARAM_SIZE
	.align		4
.L_31:
        /*0060*/ 	.byte	0x03, 0x19
        /*0062*/ 	.short	0x0014


	//----- nvinfo : EIATTR_PARAM_CBANK
	.align		4
        /*0064*/ 	.byte	0x04, 0x0a
        /*0066*/ 	.short	(.L_33 - .L_32)
	.align		4
.L_32:
        /*0068*/ 	.word	index@(.nv.constant0._Z21par_hillis_steele_sumPiS_i)
        /*006c*/ 	.short	0x0380
        /*006e*/ 	.short	0x0014


	//----- nvinfo : EIATTR_SW_WAR
	.align		4
.L_33:
        /*0070*/ 	.byte	0x04, 0x36
        /*0072*/ 	.short	(.L_35 - .L_34)
.L_34:
        /*0074*/ 	.word	0x00000008
.L_35:


//--------------------- .nv.info._Z24par_shared_compute_countPiS_i --------------------------
	.section	.nv.info._Z24par_shared_compute_countPiS_i,"",@"SHT_CUDA_INFO"
	.sectionflags	@""
	.align	4


	//----- nvinfo : EIATTR_CUDA_API_VERSION
	.align		4
        /*0000*/ 	.byte	0x04, 0x37
        /*0002*/ 	.short	(.L_37 - .L_36)
.L_36:
        /*0004*/ 	.word	0x00000082


	//----- nvinfo : EIATTR_KPARAM_INFO
	.align		4
.L_37:
        /*0008*/ 	.byte	0x04, 0x17
        /*000a*/ 	.short	(.L_39 - .L_38)
.L_38:
        /*000c*/ 	.word	0x00000000
        /*0010*/ 	.short	0x0002
        /*0012*/ 	.short	0x0010
        /*0014*/ 	.byte	0x00, 0xf0, 0x11, 0x00


	//----- nvinfo : EIATTR_KPARAM_INFO
	.align		4
.L_39:
        /*0018*/ 	.byte	0x04, 0x17
        /*001a*/ 	.short	(.L_41 - .L_40)
.L_40:
        /*001c*/ 	.word	0x00000000
        /*0020*/ 	.short	0x0001
        /*0022*/ 	.short	0x0008
        /*0024*/ 	.byte	0x00, 0xf5, 0x21, 0x00


	//----- nvinfo : EIATTR_KPARAM_INFO
	.align		4
.L_41:
        /*0028*/ 	.byte	0x04, 0x17
        /*002a*/ 	.short	(.L_43 - .L_42)
.L_42:
        /*002c*/ 	.word	0x00000000
        /*0030*/ 	.short	0x0000
        /*0032*/ 	.short	0x0000
        /*0034*/ 	.byte	0x00, 0xf5, 0x21, 0x00


	//----- nvinfo : EIATTR_SPARSE_MMA_MASK
	.align		4
.L_43:
        /*0038*/ 	.byte	0x03, 0x50
        /*003a*/ 	.short	0x0000


	//----- nvinfo : EIATTR_MAXREG_COUNT
	.align		4
        /*003c*/ 	.byte	0x03, 0x1b
        /*003e*/ 	.short	0x00ff


	//----- nvinfo : EIATTR_NUM_BARRIERS
	.align		4
        /*0040*/ 	.byte	0x02, 0x4c
        /*0042*/ 	.byte	0x01
	.zero		1


	//----- nvinfo : EIATTR_MERCURY_ISA_VERSION
	.align		4
        /*0044*/ 	.byte	0x03, 0x5f
        /*0046*/ 	.short	0x0101


	//----- nvinfo : EIATTR_VRC_CTA_INIT_COUNT
	.align		4
        /*0048*/ 	.byte	0x02, 0x4a
	.zero		1
	.zero		1


	//----- nvinfo : EIATTR_EXIT_INSTR_OFFSETS
	.align		4
        /*004c*/ 	.byte	0x04, 0x1c
        /*004e*/ 	.short	(.L_45 - .L_44)


	//   ....[0]....
.L_44:
        /*0050*/ 	.word	0x000000d0


	//   ....[1]....
        /*0054*/ 	.word	0x00000180


	//   ....[2]....
        /*0058*/ 	.word	0x000001d0


	//----- nvinfo : EIATTR_CBANK_PARAM_SIZE
	.align		4
.L_45:
        /*005c*/ 	.byte	0x03, 0x19
        /*005e*/ 	.short	0x0014


	//----- nvinfo : EIATTR_PARAM_CBANK
	.align		4
        /*0060*/ 	.byte	0x04, 0x0a
        /*0062*/ 	.short	(.L_47 - .L_46)
	.align		4
.L_46:
        /*0064*/ 	.word	index@(.nv.constant0._Z24par_shared_compute_countPiS_i)
        /*0068*/ 	.short	0x0380
        /*006a*/ 	.short	0x0014


	//----- nvinfo : EIATTR_SW_WAR
	.align		4
.L_47:
        /*006c*/ 	.byte	0x04, 0x36
        /*006e*/ 	.short	(.L_49 - .L_48)
.L_48:
        /*0070*/ 	.word	0x00000008
.L_49:


//--------------------- .nv.info._Z24par_global_compute_countPiS_i --------------------------
	.section	.nv.info._Z24par_global_compute_countPiS_i,"",@"SHT_CUDA_INFO"
	.sectionflags	@""
	.align	4


	//----- nvinfo : EIATTR_CUDA_API_VERSION
	.align		4
        /*0000*/ 	.byte	0x04, 0x37
        /*0002*/ 	.short	(.L_51 - .L_50)
.L_50:
        /*0004*/ 	.word	0x00000082


	//----- nvinfo : EIATTR_KPARAM_INFO
	.align		4
.L_51:
        /*0008*/ 	.byte	0x04, 0x17
        /*000a*/ 	.short	(.L_53 - .L_52)
.L_52:
        /*000c*/ 	.word	0x00000000
        /*0010*/ 	.short	0x0002
        /*0012*/ 	.short	0x0010
        /*0014*/ 	.byte	0x00, 0xf0, 0x11, 0x00


	//----- nvinfo : EIATTR_KPARAM_INFO
	.align		4
.L_53:
        /*0018*/ 	.byte	0x04, 0x17
        /*001a*/ 	.short	(.L_55 - .L_54)
.L_54:
        /*001c*/ 	.word	0x00000000
        /*0020*/ 	.short	0x0001
        /*0022*/ 	.short	0x0008
        /*0024*/ 	.byte	0x00, 0xf5, 0x21, 0x00


	//----- nvinfo : EIATTR_KPARAM_INFO
	.align		4
.L_55:
        /*0028*/ 	.byte	0x04, 0x17
        /*002a*/ 	.short	(.L_57 - .L_56)
.L_56:
        /*002c*/ 	.word	0x00000000
        /*0030*/ 	.short	0x0000
        /*0032*/ 	.short	0x0000
        /*0034*/ 	.byte	0x00, 0xf5, 0x21, 0x00


	//----- nvinfo : EIATTR_SPARSE_MMA_MASK
	.align		4
.L_57:
        /*0038*/ 	.byte	0x03, 0x50
        /*003a*/ 	.short	0x0000


	//----- nvinfo : EIATTR_MAXREG_COUNT
	.align		4
        /*003c*/ 	.byte	0x03, 0x1b
        /*003e*/ 	.short	0x00ff


	//----- nvinfo : EIATTR_MERCURY_ISA_VERSION
	.align		4
        /*0040*/ 	.byte	0x03, 0x5f
        /*0042*/ 	.short	0x0101


	//----- nvinfo : EIATTR_VRC_CTA_INIT_COUNT
	.align		4
        /*0044*/ 	.byte	0x02, 0x4a
	.zero		1
	.zero		1


	//----- nvinfo : EIATTR_EXIT_INSTR_OFFSETS
	.align		4
        /*0048*/ 	.byte	0x04, 0x1c
        /*004a*/ 	.short	(.L_59 - .L_58)


	//   ....[0]....
.L_58:
        /*004c*/ 	.word	0x00000070


	//   ....[1]....
        /*0050*/ 	.word	0x00000130


	//----- nvinfo : EIATTR_CBANK_PARAM_SIZE
	.align		4
.L_59:
        /*0054*/ 	.byte	0x03, 0x19
        /*0056*/ 	.short	0x0014


	//----- nvinfo : EIATTR_PARAM_CBANK
	.align		4
        /*0058*/ 	.byte	0x04, 0x0a
        /*005a*/ 	.short	(.L_61 - .L_60)
	.align		4
.L_60:
        /*005c*/ 	.word	index@(.nv.constant0._Z24par_global_compute_countPiS_i)
        /*0060*/ 	.short	0x0380
        /*0062*/ 	.short	0x0014


	//----- nvinfo : EIATTR_SW_WAR
	.align		4
.L_61:
        /*0064*/ 	.byte	0x04, 0x36
        /*0066*/ 	.short	(.L_63 - .L_62)
.L_62:
        /*0068*/ 	.word	0x00000008
.L_63:


//--------------------- .nv.callgraph             --------------------------
	.section	.nv.callgraph,"",@"SHT_CUDA_CALLGRAPH"
	.align	4
	.sectionentsize	8
	.align		4
        /*0000*/ 	.word	0x00000000
	.align		4
        /*0004*/ 	.word	0xffffffff
	.align		4
        /*0008*/ 	.word	0x00000000
	.align		4
        /*000c*/ 	.word	0xfffffffe
	.align		4
        /*0010*/ 	.word	0x00000000
	.align		4
        /*0014*/ 	.word	0xfffffffd
	.align		4
        /*0018*/ 	.word	0x00000000
	.align		4
        /*001c*/ 	.word	0xfffffffc


//--------------------- .text._Z21par_hillis_steele_sumPiS_i --------------------------
	.section	.text._Z21par_hillis_steele_sumPiS_i,"ax",@progbits
	.align	128
        .global         _Z21par_hillis_steele_sumPiS_i
        .type           _Z21par_hillis_steele_sumPiS_i,@function
        .size           _Z21par_hillis_steele_sumPiS_i,(.L_x_9 - _Z21par_hillis_steele_sumPiS_i)
        .other          _Z21par_hillis_steele_sumPiS_i,@"STO_CUDA_ENTRY STV_DEFAULT"
_Z21par_hillis_steele_sumPiS_i:
.text._Z21par_hillis_steele_sumPiS_i:
[----:B------:R-:W-:Y:S01]  /*0000*/  LDC R1, c[0x0][0x37c] ;  /* 0x0000df00ff017b82 */ /* 0x000fe20000000800 */
[----:B------:R-:W0:Y:S07]  /*0010*/  S2R R3, SR_TID.X ;  /* 0x0000000000037919 */ /* 0x000e2e0000002100 */
[----:B------:R-:W0:Y:S08]  /*0020*/  S2UR UR4, SR_CTAID.X ;  /* 0x00000000000479c3 */ /* 0x000e300000002500 */
[----:B------:R-:W0:Y:S08]  /*0030*/  LDC R2, c[0x0][0x360] ;  /* 0x0000d800ff027b82 */ /* 0x000e300000000800 */
[----:B------:R-:W1:Y:S01]  /*0040*/  LDC R7, c[0x0][0x390] ;  /* 0x0000e400ff077b82 */ /* 0x000e620000000800 */
[----:B0-----:R-:W-:-:S05]  /*0050*/  IMAD R2, R2, UR4, R3 ;  /* 0x0000000402027c24 */ /* 0x001fca000f8e0203 */
[----:B-1----:R-:W-:-:S13]  /*0060*/  ISETP.GE.AND P0, PT, R2, R7, PT ;  /* 0x000000070200720c */ /* 0x002fda0003f06270 */
[----:B------:R-:W-:Y:S05]  /*0070*/  @P0 EXIT ;  /* 0x000000000000094d */ /* 0x000fea0003800000 */
[----:B------:R-:W0:Y:S01]  /*0080*/  LDC.64 R4, c[0x0][0x380] ;  /* 0x0000e000ff047b82 */ /* 0x000e220000000a00 */
[----:B------:R-:W1:Y:S01]  /*0090*/  LDCU.64 UR6, c[0x0][0x358] ;  /* 0x00006b00ff0677ac */ /* 0x000e620008000a00 */
[----:B0-----:R-:W-:-:S05]  /*00a0*/  IMAD.WIDE R4, R2, 0x4, R4 ;  /* 0x0000000402047825 */ /* 0x001fca00078e0204 */
[----:B-1----:R0:W2:Y:S01]  /*00b0*/  LDG.E R0, desc[UR6][R4.64] ;  /* 0x0000000604007981 */ /* 0x0020a2000c1e1900 */
[----:B------:R-:W-:Y:S01]  /*00c0*/  ISETP.GE.AND P0, PT, R7, 0x1, PT ;  /* 0x000000010700780c */ /* 0x000fe20003f06270 */
[----:B------:R-:W-:Y:S01]  /*00d0*/  HFMA2 R8, -RZ, RZ, 1.443359375, -0.2030029296875 ;  /* 0x3dc6b27fff087431 */ /* 0x000fe200000001ff */
[----:B------:R-:W-:Y:S01]  /*00e0*/  I2FP.F32.S32 R3, R7 ;  /* 0x0000000700037245 */ /* 0x000fe20000201400 */
[----:B------:R-:W1:Y:S01]  /*00f0*/  S2UR UR5, SR_CgaCtaId ;  /* 0x00000000000579c3 */ /* 0x000e620000008800 */
[----:B------:R-:W-:Y:S01]  /*0100*/  UMOV UR4, 0x400 ;  /* 0x0000040000047882 */ /* 0x000fe20000000000 */
[----:B0-----:R-:W-:-:S08]  /*0110*/  FSEL R4, RZ, -23, P0 ;  /* 0xc1b80000ff047808 */ /* 0x001fd00000000000 */
[----:B------:R-:W-:-:S04]  /*0120*/  @!P0 FMUL R3, R3, 8388608 ;  /* 0x4b00000003038820 */ /* 0x000fc80000400000 */
[C---:B------:R-:W-:Y:S01]  /*0130*/  VIADD R6, R3.reuse, 0xc0cafb0d ;  /* 0xc0cafb0d03067836 */ /* 0x040fe20000000000 */
[----:B------:R-:W-:-:S04]  /*0140*/  ISETP.GT.U32.AND P0, PT, R3, 0x7f7fffff, PT ;  /* 0x7f7fffff0300780c */ /* 0x000fc80003f04070 */
[----:B------:R-:W-:-:S04]  /*0150*/  LOP3.LUT R6, R6, 0xff800000, RZ, 0xc0, !PT ;  /* 0xff80000006067812 */ /* 0x000fc800078ec0ff */
[----:B------:R-:W-:Y:S01]  /*0160*/  I2FP.F32.S32 R5, R6 ;  /* 0x0000000600057245 */ /* 0x000fe20000201400 */
[----:B------:R-:W-:Y:S01]  /*0170*/  IMAD.IADD R7, R3, 0x1, -R6 ;  /* 0x0000000103077824 */ /* 0x000fe200078e0a06 */
[----:B-1----:R-:W-:Y:S01]  /*0180*/  ULEA UR4, UR5, UR4, 0x18 ;  /* 0x0000000405047291 */ /* 0x002fe2000f8ec0ff */
[----:B------:R-:W-:Y:S02]  /*0190*/  IMAD.MOV.U32 R6, RZ, RZ, 0x7f800000 ;  /* 0x7f800000ff067424 */ /* 0x000fe400078e00ff */
[----:B------:R-:W-:Y:S01]  /*01a0*/  FADD R7, R7, -1 ;  /* 0xbf80000007077421 */ /* 0x000fe20000000000 */
[----:B------:R-:W-:-:S03]  /*01b0*/  FFMA R4, R5, 1.1920928955078125e-07, R4 ;  /* 0x3400000005047823 */ /* 0x000fc60000000004 */
[----:B------:R-:W-:-:S04]  /*01c0*/  FFMA R8, R7, R8, -0.16845393180847167969 ;  /* 0xbe2c7f3007087423 */ /* 0x000fc80000000008 */
[----:B------:R-:W-:-:S04]  /*01d0*/  FFMA R8, R7, R8, 0.1716887056827545166 ;  /* 0x3e2fcf2a07087423 */ /* 0x000fc80000000008 */
[----:B------:R-:W-:-:S04]  /*01e0*/  FFMA R8, R7, R8, -0.17900948226451873779 ;  /* 0xbe374e4307087423 */ /* 0x000fc80000000008 */
[----:B------:R-:W-:-:S04]  /*01f0*/  FFMA R8, R7, R8, 0.20512372255325317383 ;  /* 0x3e520bf407087423 */ /* 0x000fc80000000008 */
[----:B------:R-:W-:-:S04]  /*0200*/  FFMA R8, R7, R8, -0.24046532809734344482 ;  /* 0xbe763c8b07087423 */ /* 0x000fc80000000008 */
[----:B------:R-:W-:-:S04]  /*0210*/  FFMA R8, R7, R8, 0.28857114911079406738 ;  /* 0x3e93bf9907087423 */ /* 0x000fc80000000008 */
[----:B------:R-:W-:-:S04]  /*0220*/  FFMA R8, R7, R8, -0.36067417263984680176 ;  /* 0xbeb8aa4907087423 */ /* 0x000fc80000000008 */
[----:B------:R-:W-:-:S04]  /*0230*/  FFMA R8, R7, R8, 0.48089820146560668945 ;  /* 0x3ef6384a07087423 */ /* 0x000fc80000000008 */
[----:B------:R-:W-:-:S04]  /*0240*/  FFMA R8, R7, R8, -0.72134751081466674805 ;  /* 0xbf38aa3b07087423 */ /* 0x000fc80000000008 */
[----:B------:R-:W-:-:S04]  /*0250*/  FMUL R8, R7, R8 ;  /* 0x0000000807087220 */ /* 0x000fc80000400000 */
[----:B------:R-:W-:-:S04]  /*0260*/  FMUL R8, R7, R8 ;  /* 0x0000000807087220 */ /* 0x000fc80000400000 */
[----:B------:R-:W-:-:S04]  /*0270*/  FFMA R7, R7, 1.4426950216293334961, R8 ;  /* 0x3fb8aa3b07077823 */ /* 0x000fc80000000008 */
[----:B------:R-:W-:Y:S01]  /*0280*/  FADD R4, R4, R7 ;  /* 0x0000000704047221 */ /* 0x000fe20000000000 */
[C---:B------:R-:W-:Y:S01]  /*0290*/  @P0 FFMA R4, R3.reuse, R6, +INF ;  /* 0x7f80000003040423 */ /* 0x040fe20000000006 */
[----:B------:R-:W-:Y:S02]  /*02a0*/  FSETP.NEU.AND P0, PT, R3, RZ, PT ;  /* 0x000000ff0300720b */ /* 0x000fe40003f0d000 */
[----:B------:R-:W-:-:S03]  /*02b0*/  LEA R3, R2, UR4, 0x2 ;  /* 0x0000000402037c11 */ /* 0x000fc6000f8e10ff */
[----:B------:R-:W0:Y:S02]  /*02c0*/  FRND.CEIL R4, R4 ;  /* 0x0000000400047307 */ /* 0x000e240000209000 */
[----:B0-----:R-:W-:-:S06]  /*02d0*/  FSEL R26, R4, -INF , P0 ;  /* 0xff800000041a7808 */ /* 0x001fcc0000000000 */
[----:B------:R-:W0:Y:S02]  /*02e0*/  F2I.TRUNC.NTZ R26, R26 ;  /* 0x0000001a001a7305 */ /* 0x000e24000020f100 */
[----:B0-----:R-:W-:Y:S01]  /*02f0*/  ISETP.GE.AND P0, PT, R26, 0x1, PT ;  /* 0x000000011a00780c */ /* 0x001fe20003f06270 */
[----:B--2---:R0:W-:-:S12]  /*0300*/  STS [R3], R0 ;  /* 0x0000000003007388 */ /* 0x0041d80000000800 */
[----:B------:R-:W-:Y:S05]  /*0310*/  @!P0 BRA `(.L_x_0) ;  /* 0x00000000006c8947 */ /* 0x000fea0003800000 */
[----:B------:R-:W-:Y:S01]  /*0320*/  BSSY.RECONVERGENT B0, `(.L_x_1) ;  /* 0x0000019000007945 */ /* 0x000fe20003800200 */
[----:B------:R-:W-:-:S07]  /*0330*/  IMAD.MOV.U32 R27, RZ, RZ, RZ ;  /* 0x000000ffff1b7224 */ /* 0x000fce00078e00ff */
.L_x_4:
[----:B-1----:R1:W2:Y:S01]  /*0340*/  I2F.F64.U32 R4, R27 ;  /* 0x0000001b00047312 */ /* 0x0022a20000201800 */
[----:B------:R-:W-:Y:S01]  /*0350*/  BSSY.RECONVERGENT B1, `(.L_x_2) ;  /* 0x0000003000017945 */ /* 0x000fe20003800200 */
[----:B0-----:R-:W-:-:S07]  /*0360*/  MOV R0, 0x380 ;  /* 0x0000038000007802 */ /* 0x001fce0000000f00 */
[----:B-12---:R-:W-:Y:S05]  /*0370*/  CALL.REL.NOINC `($_Z21par_hillis_steele_sumPiS_i$__internal_accurate_pow) ;  /* 0x0000000000647944 */ /* 0x006fea0003c00000 */
[----:B------:R-:W-:Y:S05]  /*0380*/  BSYNC.RECONVERGENT B1 ;  /* 0x0000000000017941 */ /* 0x000fea0003800200 */
.L_x_2:
[----:B------:R-:W-:-:S04]  /*0390*/  ISETP.NE.AND P0, PT, R27, RZ, PT ;  /* 0x000000ff1b00720c */ /* 0x000fc80003f05270 */
[----:B------:R-:W-:Y:S02]  /*03a0*/  FSEL R5, R12, 1.875, P0 ;  /* 0x3ff000000c057808 */ /* 0x000fe40000000000 */
[----:B------:R-:W-:-:S04]  /*03b0*/  FSEL R4, R6, RZ, P0 ;  /* 0x000000ff06047208 */ /* 0x000fc80000000000 */
[----:B------:R-:W0:Y:S02]  /*03c0*/  F2I.F64.TRUNC R5, R4 ;  /* 0x0000000400057311 */ /* 0x000e24000030d100 */
[----:B0-----:R-:W-:-:S13]  /*03d0*/  ISETP.GE.AND P0, PT, R2, R5, PT ;  /* 0x000000050200720c */ /* 0x001fda0003f06270 */
[----:B------:R-:W-:Y:S05]  /*03e0*/  @!P0 BRA `(.L_x_3) ;  /* 0x0000000000308947 */ /* 0x000fea0003800000 */
[----:B------:R-:W-:Y:S01]  /*03f0*/  IADD3 R0, PT, PT, R2, -R5, RZ ;  /* 0x8000000502007210 */ /* 0x000fe20007ffe0ff */
[----:B------:R-:W-:Y:S05]  /*0400*/  WARPSYNC.ALL ;  /* 0x0000000000007948 */ /* 0x000fea0003800000 */
[----:B------:R-:W-:Y:S01]  /*0410*/  LEA R0, R0, UR4, 0x2 ;  /* 0x0000000400007c11 */ /* 0x000fe2000f8e10ff */
[----:B------:R-:W-:-:S05]  /*0420*/  VIADD R27, R27, 0x1 ;  /* 0x000000011b1b7836 */ /* 0x000fca0000000000 */
[----:B------:R-:W-:Y:S01]  /*0430*/  LDS R0, [R0] ;  /* 0x0000000000007984 */ /* 0x000fe20000000800 */
[----:B------:R-:W-:Y:S01]  /*0440*/  BAR.SYNC.DEFER_BLOCKING 0x0 ;  /* 0x0000000000007b1d */ /* 0x000fe20000010000 */
[----:B------:R-:W-:-:S05]  /*0450*/  ISETP.NE.AND P0, PT, R27, R26, PT ;  /* 0x0000001a1b00720c */ /* 0x000fca0003f05270 */
[----:B------:R-:W0:Y:S02]  /*0460*/  LDS R5, [R3] ;  /* 0x0000000003057984 */ /* 0x000e240000000800 */
[----:B0-----:R-:W-:-:S05]  /*0470*/  IMAD.IADD R4, R0, 0x1, R5 ;  /* 0x0000000100047824 */ /* 0x001fca00078e0205 */
[----:B------:R1:W-:Y:S01]  /*0480*/  STS [R3], R4 ;  /* 0x0000000403007388 */ /* 0x0003e20000000800 */
[----:B------:R-:W-:Y:S06]  /*0490*/  BAR.SYNC.DEFER_BLOCKING 0x0 ;  /* 0x0000000000007b1d */ /* 0x000fec0000010000 */
[----:B------:R-:W-:Y:S05]  /*04a0*/  @P0 BRA `(.L_x_4) ;  /* 0xfffffffc00a40947 */ /* 0x000fea000383ffff */
.L_x_3:
[----:B------:R-:W-:Y:S05]  /*04b0*/  BSYNC.RECONVERGENT B0 ;  /* 0x0000000000007941 */ /* 0x000fea0003800200 */
.L_x_1:
[----:B------:R2:W3:Y:S02]  /*04c0*/  LDS R0, [R3] ;  /* 0x0000000003007984 */ /* 0x0004e40000000800 */
.L_x_0:
[----:B-1----:R-:W0:Y:S02]  /*04d0*/  LDC.64 R4, c[0x0][0x388] ;  /* 0x0000e200ff047b82 */ /* 0x002e240000000a00 */
[----:B0-2---:R-:W-:-:S05]  /*04e0*/  IMAD.WIDE R2, R2, 0x4, R4 ;  /* 0x0000000402027825 */ /* 0x005fca00078e0204 */
[----:B---3--:R-:W-:Y:S01]  /*04f0*/  STG.E desc[UR6][R2.64], R0 ;  /* 0x0000000002007986 */ /* 0x008fe2000c101906 */
[----:B------:R-:W-:Y:S05]  /*0500*/  EXIT ;  /* 0x000000000000794d */ /* 0x000fea0003800000 */
        .type           $_Z21par_hillis_steele_sumPiS_i$__internal_accurate_pow,@function
        .size           $_Z21par_hillis_steele_sumPiS_i$__internal_accurate_pow,(.L_x_9 - $_Z21par_hillis_steele_sumPiS_i$__internal_accurate_pow)
$_Z21par_hillis_steele_sumPiS_i$__internal_accurate_pow:
[----:B------:R-:W0:Y:S01]  /*0510*/  MUFU.RCP64H R15, 2 ;  /* 0x40000000000f7908 */ /* 0x000e220000001800 */
[----:B------:R-:W-:Y:S01]  /*0520*/  MOV R6, 0x0 ;  /* 0x0000000000067802 */ /* 0x000fe20000000f00 */
[----:B------:R-:W-:Y:S01]  /*0530*/  IMAD.MOV.U32 R7, RZ, RZ, 0x40000000 ;  /* 0x40000000ff077424 */ /* 0x000fe200078e00ff */
[----:B------:R-:W-:Y:S01]  /*0540*/  MOV R8, 0x41ad3b5a ;  /* 0x41ad3b5a00087802 */ /* 0x000fe20000000f00 */
[----:B------:R-:W-:Y:S01]  /*0550*/  IMAD.MOV.U32 R14, RZ, RZ, RZ ;  /* 0x000000ffff0e7224 */ /* 0x000fe200078e00ff */
[----:B------:R-:W-:Y:S01]  /*0560*/  UMOV UR8, 0x7d2cafe2 ;  /* 0x7d2cafe200087882 */ /* 0x000fe20000000000 */
[----:B------:R-:W-:Y:S01]  /*0570*/  IMAD.MOV.U32 R9, RZ, RZ, 0x3ed0f5d2 ;  /* 0x3ed0f5d2ff097424 */ /* 0x000fe200078e00ff */
[----:B------:R-:W-:-:S03]  /*0580*/  UMOV UR9, 0x3eb0f5ff ;  /* 0x3eb0f5ff00097882 */ /* 0x000fc60000000000 */
[----:B0-----:R-:W-:-:S08]  /*0590*/  DFMA R6, R14, -R6, 1 ;  /* 0x3ff000000e06742b */ /* 0x001fd00000000806 */
[----:B------:R-:W-:-:S08]  /*05a0*/  DFMA R6, R6, R6, R6 ;  /* 0x000000060606722b */ /* 0x000fd00000000006 */
[----:B------:R-:W-:-:S08]  /*05b0*/  DFMA R14, R14, R6, R14 ;  /* 0x000000060e0e722b */ /* 0x000fd0000000000e */
[----:B------:R-:W-:-:S08]  /*05c0*/  DMUL R6, RZ, R14 ;  /* 0x0000000eff067228 */ /* 0x000fd00000000000 */
[----:B------:R-:W-:-:S08]  /*05d0*/  DFMA R6, RZ, R14, R6 ;  /* 0x0000000eff06722b */ /* 0x000fd00000000006 */
[----:B------:R-:W-:Y:S02]  /*05e0*/  DMUL R12, R6, R6 ;  /* 0x00000006060c7228 */ /* 0x000fe40000000000 */
[----:B------:R-:W-:-:S06]  /*05f0*/  DADD R10, RZ, -R6 ;  /* 0x00000000ff0a7229 */ /* 0x000fcc0000000806 */
[----:B------:R-:W-:Y:S01]  /*0600*/  DFMA R8, R12, UR8, R8 ;  /* 0x000000080c087c2b */ /* 0x000fe20008000008 */
[----:B------:R-:W-:Y:S01]  /*0610*/  UMOV UR8, 0x75488a3f ;  /* 0x75488a3f00087882 */ /* 0x000fe20000000000 */
[----:B------:R-:W-:Y:S01]  /*0620*/  UMOV UR9, 0x3ef3b20a ;  /* 0x3ef3b20a00097882 */ /* 0x000fe20000000000 */
[----:B------:R-:W-:Y:S02]  /*0630*/  DADD R16, R10, R10 ;  /* 0x000000000a107229 */ /* 0x000fe4000000000a */
[----:B------:R-:W-:-:S03]  /*0640*/  DMUL R10, R6, R6 ;  /* 0x00000006060a7228 */ /* 0x000fc60000000000 */
[----:B------:R-:W-:Y:S01]  /*0650*/  DFMA R8, R12, R8, UR8 ;  /* 0x000000080c087e2b */ /* 0x000fe20008000008 */
[----:B------:R-:W-:Y:S01]  /*0660*/  UMOV UR8, 0xe4faecd5 ;  /* 0xe4faecd500087882 */ /* 0x000fe20000000000 */
[----:B------:R-:W-:Y:S01]  /*0670*/  UMOV UR9, 0x3f1745cd ;  /* 0x3f1745cd00097882 */ /* 0x000fe20000000000 */
[----:B------:R-:W-:-:S05]  /*0680*/  DFMA R16, RZ, -R6, R16 ;  /* 0x80000006ff10722b */ /* 0x000fca0000000010 */
[----:B------:R-:W-:Y:S01]  /*0690*/  DFMA R8, R12, R8, UR8 ;  /* 0x000000080c087e2b */ /* 0x000fe20008000008 */
[----:B------:R-:W-:Y:S01]  /*06a0*/  UMOV UR8, 0x258a578b ;  /* 0x258a578b00087882 */ /* 0x000fe20000000000 */
[----:B------:R-:W-:Y:S01]  /*06b0*/  UMOV UR9, 0x3f3c71c7 ;  /* 0x3f3c71c700097882 */ /* 0x000fe20000000000 */
[----:B------:R-:W-:-:S05]  /*06c0*/  DMUL R14, R14, R16 ;  /* 0x000000100e0e7228 */ /* 0x000fca0000000000 */
[----:B------:R-:W-:Y:S01]  /*06d0*/  DFMA R8, R12, R8, UR8 ;  /* 0x000000080c087e2b */ /* 0x000fe20008000008 */
[----:B------:R-:W-:Y:S01]  /*06e0*/  UMOV UR8, 0x9242b910 ;  /* 0x9242b91000087882 */ /* 0x000fe20000000000 */
[----:B------:R-:W-:-:S03]  /*06f0*/  UMOV UR9, 0x3f624924 ;  /* 0x3f62492400097882 */ /* 0x000fc60000000000 */
[----:B------:R-:W-:Y:S01]  /*0700*/  VIADD R23, R15, 0x100000 ;  /* 0x001000000f177836 */ /* 0x000fe20000000000 */
[----:B------:R-:W-:Y:S02]  /*0710*/  MOV R22, R14 ;  /* 0x0000000e00167202 */ /* 0x000fe40000000f00 */
[----:B------:R-:W-:Y:S01]  /*0720*/  DFMA R8, R12, R8, UR8 ;  /* 0x000000080c087e2b */ /* 0x000fe20008000008 */
[----:B------:R-:W-:Y:S01]  /*0730*/  UMOV UR8, 0x99999dfb ;  /* 0x99999dfb00087882 */ /* 0x000fe20000000000 */
[----:B------:R-:W-:-:S06]  /*0740*/  UMOV UR9, 0x3f899999 ;  /* 0x3f89999900097882 */ /* 0x000fcc0000000000 */
[----:B------:R-:W-:Y:S01]  /*0750*/  DFMA R18, R12, R8, UR8 ;  /* 0x000000080c127e2b */ /* 0x000fe20008000008 */
[----:B------:R-:W-:Y:S01]  /*0760*/  UMOV UR8, 0x55555555 ;  /* 0x5555555500087882 */ /* 0x000fe20000000000 */
[----:B------:R-:W-:-:S06]  /*0770*/  UMOV UR9, 0x3fb55555 ;  /* 0x3fb5555500097882 */ /* 0x000fcc0000000000 */
[----:B------:R-:W-:-:S08]  /*0780*/  DFMA R8, R12, R18, UR8 ;  /* 0x000000080c087e2b */ /* 0x000fd00008000012 */
[----:B------:R-:W-:Y:S01]  /*0790*/  DADD R20, -R8, UR8 ;  /* 0x0000000808147e29 */ /* 0x000fe20008000100 */
[----:B------:R-:W-:Y:S01]  /*07a0*/  UMOV UR8, 0xb9e7b0 ;  /* 0x00b9e7b000087882 */ /* 0x000fe20000000000 */
[----:B------:R-:W-:-:S06]  /*07b0*/  UMOV UR9, 0x3c46a4cb ;  /* 0x3c46a4cb00097882 */ /* 0x000fcc0000000000 */
[----:B------:R-:W-:Y:S02]  /*07c0*/  DFMA R20, R12, R18, R20 ;  /* 0x000000120c14722b */ /* 0x000fe40000000014 */
[----:B------:R-:W-:-:S06]  /*07d0*/  DMUL R12, R6, R10 ;  /* 0x0000000a060c7228 */ /* 0x000fcc0000000000 */
[----:B------:R-:W-:Y:S01]  /*07e0*/  DADD R16, R20, -UR8 ;  /* 0x8000000814107e29 */ /* 0x000fe20008000000 */
[----:B------:R-:W-:Y:S01]  /*07f0*/  UMOV UR8, 0x0 ;  /* 0x0000000000087882 */ /* 0x000fe20000000000 */
[C---:B------:R-:W-:Y:S01]  /*0800*/  DFMA R18, R6.reuse, R10, -R12 ;  /* 0x0000000a0612722b */ /* 0x040fe2000000080c */
[----:B------:R-:W-:Y:S01]  /*0810*/  UMOV UR9, 0x3ff00000 ;  /* 0x3ff0000000097882 */ /* 0x000fe20000000000 */
[----:B------:R-:W-:-:S04]  /*0820*/  DFMA R20, R6, R6, -R10 ;  /* 0x000000060614722b */ /* 0x000fc8000000080a */
[----:B------:R-:W-:Y:S02]  /*0830*/  DADD R24, R8, R16 ;  /* 0x0000000008187229 */ /* 0x000fe40000000010 */
[----:B------:R-:W-:Y:S02]  /*0840*/  DFMA R18, R14, R10, R18 ;  /* 0x0000000a0e12722b */ /* 0x000fe40000000012 */
[----:B------:R-:W-:-:S04]  /*0850*/  DFMA R20, R6, R22, R20 ;  /* 0x000000160614722b */ /* 0x000fc80000000014 */
[----:B------:R-:W-:-:S04]  /*0860*/  DMUL R10, R24, R12 ;  /* 0x0000000c180a7228 */ /* 0x000fc80000000000 */
[----:B------:R-:W-:Y:S02]  /*0870*/  DFMA R18, R6, R20, R18 ;  /* 0x000000140612722b */ /* 0x000fe40000000012 */
[----:B------:R-:W-:Y:S02]  /*0880*/  DADD R20, R8, -R24 ;  /* 0x0000000008147229 */ /* 0x000fe40000000818 */
[----:B------:R-:W-:-:S06]  /*0890*/  DFMA R8, R24, R12, -R10 ;  /* 0x0000000c1808722b */ /* 0x000fcc000000080a */
[----:B------:R-:W-:Y:S02]  /*08a0*/  DADD R20, R16, R20 ;  /* 0x0000000010147229 */ /* 0x000fe40000000014 */
[----:B------:R-:W-:-:S08]  /*08b0*/  DFMA R8, R24, R18, R8 ;  /* 0x000000121808722b */ /* 0x000fd00000000008 */
[----:B------:R-:W-:-:S08]  /*08c0*/  DFMA R20, R20, R12, R8 ;  /* 0x0000000c1414722b */ /* 0x000fd00000000008 */
[----:B------:R-:W-:-:S08]  /*08d0*/  DADD R12, R10, R20 ;  /* 0x000000000a0c7229 */ /* 0x000fd00000000014 */
[--C-:B------:R-:W-:Y:S02]  /*08e0*/  DADD R8, R6, R12.reuse ;  /* 0x0000000006087229 */ /* 0x100fe4000000000c */
[----:B------:R-:W-:-:S06]  /*08f0*/  DADD R10, R10, -R12 ;  /* 0x000000000a0a7229 */ /* 0x000fcc000000080c */
[----:B------:R-:W-:Y:S02]  /*0900*/  DADD R6, R6, -R8 ;  /* 0x0000000006067229 */ /* 0x000fe40000000808 */
[----:B------:R-:W-:-:S06]  /*0910*/  DADD R10, R20, R10 ;  /* 0x00000000140a7229 */ /* 0x000fcc000000000a */
[----:B------:R-:W-:-:S08]  /*0920*/  DADD R6, R12, R6 ;  /* 0x000000000c067229 */ /* 0x000fd00000000006 */
[----:B------:R-:W-:Y:S01]  /*0930*/  DADD R6, R10, R6 ;  /* 0x000000000a067229 */ /* 0x000fe20000000006 */
[----:B------:R-:W-:Y:S02]  /*0940*/  IMAD.MOV.U32 R10, RZ, RZ, -0x105c611 ;  /* 0xfefa39efff0a7424 */ /* 0x000fe400078e00ff */
[----:B------:R-:W-:-:S05]  /*0950*/  IMAD.MOV.U32 R11, RZ, RZ, 0x3fe62e42 ;  /* 0x3fe62e42ff0b7424 */ /* 0x000fca00078e00ff */
[----:B------:R-:W-:Y:S01]  /*0960*/  DADD R14, R14, R6 ;  /* 0x000000000e0e7229 */ /* 0x000fe20000000006 */
[----:B------:R-:W-:Y:S01]  /*0970*/  MOV R6, 0xfefa39ef ;  /* 0xfefa39ef00067802 */ /* 0x000fe20000000f00 */
[----:B------:R-:W-:-:S06]  /*0980*/  IMAD.MOV.U32 R7, RZ, RZ, 0x3fe62e42 ;  /* 0x3fe62e42ff077424 */ /* 0x000fcc00078e00ff */
[----:B------:R-:W-:-:S08]  /*0990*/  DADD R12, R8, R14 ;  /* 0x00000000080c7229 */ /* 0x000fd0000000000e */
[--C-:B------:R-:W-:Y:S02]  /*09a0*/  DFMA R10, R10, UR8, R12.reuse ;  /* 0x000000080a0a7c2b */ /* 0x100fe4000800000c */
[----:B------:R-:W-:-:S06]  /*09b0*/  DADD R8, R8, -R12 ;  /* 0x0000000008087229 */ /* 0x000fcc000000080c */
[----:B------:R-:W-:Y:S02]  /*09c0*/  DFMA R16, -R6, 1, R10 ;  /* 0x3ff000000610782b */ /* 0x000fe4000000010a */
[----:B------:R-:W-:Y:S01]  /*09d0*/  DADD R8, R14, R8 ;  /* 0x000000000e087229 */ /* 0x000fe20000000008 */
[----:B------:R-:W-:Y:S01]  /*09e0*/  LOP3.LUT R15, R5, 0xff0fffff, RZ, 0xc0, !PT ;  /* 0xff0fffff050f7812 */ /* 0x000fe200078ec0ff */
[----:B------:R-:W-:-:S04]  /*09f0*/  IMAD.MOV.U32 R14, RZ, RZ, R4 ;  /* 0x000000ffff0e7224 */ /* 0x000fc800078e0004 */
[----:B------:R-:W-:Y:S01]  /*0a00*/  DADD R16, -R12, R16 ;  /* 0x000000000c107229 */ /* 0x000fe20000000110 */
[----:B------:R-:W-:Y:S01]  /*0a10*/  IMAD.MOV.U32 R12, RZ, RZ, 0x3b39803f ;  /* 0x3b39803fff0c7424 */ /* 0x000fe200078e00ff */
[----:B------:R-:W-:-:S06]  /*0a20*/  MOV R13, 0x3c7abc9e ;  /* 0x3c7abc9e000d7802 */ /* 0x000fcc0000000f00 */
[----:B------:R-:W-:-:S08]  /*0a30*/  DADD R8, R8, -R16 ;  /* 0x0000000008087229 */ /* 0x000fd00000000810 */
[----:B------:R-:W-:Y:S01]  /*0a40*/  DFMA R12, R12, UR8, R8 ;  /* 0x000000080c0c7c2b */ /* 0x000fe20008000008 */
[----:B------:R-:W-:Y:S01]  /*0a50*/  UMOV UR8, 0x3b39803f ;  /* 0x3b39803f00087882 */ /* 0x000fe20000000000 */
[----:B------:R-:W-:Y:S01]  /*0a60*/  IMAD.SHL.U32 R8, R5, 0x2, RZ ;  /* 0x0000000205087824 */ /* 0x000fe200078e00ff */
[----:B------:R-:W-:-:S04]  /*0a70*/  UMOV UR9, 0x3c7abc9e ;  /* 0x3c7abc9e00097882 */ /* 0x000fc80000000000 */
[----:B------:R-:W-:Y:S01]  /*0a80*/  ISETP.GT.U32.AND P0, PT, R8, -0x2000001, PT ;  /* 0xfdffffff0800780c */ /* 0x000fe20003f04070 */
[----:B------:R-:W-:-:S03]  /*0a90*/  DADD R8, R10, R12 ;  /* 0x000000000a087229 */ /* 0x000fc6000000000c */
[----:B------:R-:W-:-:S05]  /*0aa0*/  SEL R15, R15, R5, P0 ;  /* 0x000000050f0f7207 */ /* 0x000fca0000000000 */
[----:B------:R-:W-:Y:S02]  /*0ab0*/  DADD R10, R10, -R8 ;  /* 0x000000000a0a7229 */ /* 0x000fe40000000808 */
[----:B------:R-:W-:-:S06]  /*0ac0*/  DMUL R4, R8, R14 ;  /* 0x0000000e08047228 */ /* 0x000fcc0000000000 */
[----:B------:R-:W-:Y:S02]  /*0ad0*/  DADD R12, R12, R10 ;  /* 0x000000000c0c7229 */ /* 0x000fe4000000000a */
[----:B------:R-:W-:Y:S01]  /*0ae0*/  DFMA R8, R8, R14, -R4 ;  /* 0x0000000e0808722b */ /* 0x000fe20000000804 */
[----:B------:R-:W-:Y:S01]  /*0af0*/  MOV R10, 0x652b82fe ;  /* 0x652b82fe000a7802 */ /* 0x000fe20000000f00 */
[----:B------:R-:W-:-:S06]  /*0b00*/  IMAD.MOV.U32 R11, RZ, RZ, 0x3ff71547 ;  /* 0x3ff71547ff0b7424 */ /* 0x000fcc00078e00ff */
[----:B------:R-:W-:-:S08]  /*0b10*/  DFMA R12, R12, R14, R8 ;  /* 0x0000000e0c0c722b */ /* 0x000fd00000000008 */
[----:B------:R-:W-:-:S08]  /*0b20*/  DADD R8, R4, R12 ;  /* 0x0000000004087229 */ /* 0x000fd0000000000c */
[----:B------:R-:W-:Y:S02]  /*0b30*/  DFMA R10, R8, R10, 6.75539944105574400000e+15 ;  /* 0x43380000080a742b */ /* 0x000fe4000000000a */
[----:B------:R-:W-:Y:S01]  /*0b40*/  FSETP.GEU.AND P0, PT, |R9|, 4.1917929649353027344, PT ;  /* 0x4086232b0900780b */ /* 0x000fe20003f0e200 */
[----:B------:R-:W-:-:S05]  /*0b50*/  DADD R4, R4, -R8 ;  /* 0x0000000004047229 */ /* 0x000fca0000000808 */
[----:B------:R-:W-:-:S03]  /*0b60*/  DADD R14, R10, -6.75539944105574400000e+15 ;  /* 0xc33800000a0e7429 */ /* 0x000fc60000000000 */
[----:B------:R-:W-:-:S05]  /*0b70*/  DADD R12, R12, R4 ;  /* 0x000000000c0c7229 */ /* 0x000fca0000000004 */
[----:B------:R-:W-:-:S08]  /*0b80*/  DFMA R6, R14, -R6, R8 ;  /* 0x800000060e06722b */ /* 0x000fd00000000008 */
[----:B------:R-:W-:Y:S01]  /*0b90*/  DFMA R6, R14, -UR8, R6 ;  /* 0x800000080e067c2b */ /* 0x000fe20008000006 */
[----:B------:R-:W-:Y:S01]  /*0ba0*/  UMOV UR8, 0x69ce2bdf ;  /* 0x69ce2bdf00087882 */ /* 0x000fe20000000000 */
[----:B------:R-:W-:Y:S01]  /*0bb0*/  MOV R14, 0xfca213ea ;  /* 0xfca213ea000e7802 */ /* 0x000fe20000000f00 */
[----:B------:R-:W-:Y:S01]  /*0bc0*/  IMAD.MOV.U32 R15, RZ, RZ, 0x3e928af3 ;  /* 0x3e928af3ff0f7424 */ /* 0x000fe200078e00ff */
[----:B------:R-:W-:-:S05]  /*0bd0*/  UMOV UR9, 0x3e5ade15 ;  /* 0x3e5ade1500097882 */ /* 0x000fca0000000000 */
[----:B------:R-:W-:Y:S01]  /*0be0*/  DFMA R14, R6, UR8, R14 ;  /* 0x00000008060e7c2b */ /* 0x000fe2000800000e */
[----:B------:R-:W-:Y:S01]  /*0bf0*/  UMOV UR8, 0x62401315 ;  /* 0x6240131500087882 */ /* 0x000fe20000000000 */
[----:B------:R-:W-:-:S06]  /*0c00*/  UMOV UR9, 0x3ec71dee ;  /* 0x3ec71dee00097882 */ /* 0x000fcc0000000000 */
[----:B------:R-:W-:Y:S01]  /*0c10*/  DFMA R14, R6, R14, UR8 ;  /* 0x00000008060e7e2b */ /* 0x000fe2000800000e */
        /* <DEDUP_REMOVED lines=20> */
[----:B------:R-:W-:-:S08]  /*0d60*/  DFMA R14, R6, R14, UR8 ;  /* 0x00000008060e7e2b */ /* 0x000fd0000800000e */
[----:B------:R-:W-:-:S08]  /*0d70*/  DFMA R14, R6, R14, 1 ;  /* 0x3ff00000060e742b */ /* 0x000fd0000000000e */
[----:B------:R-:W-:-:S10]  /*0d80*/  DFMA R6, R6, R14, 1 ;  /* 0x3ff000000606742b */ /* 0x000fd4000000000e */
[----:B------:R-:W-:Y:S01]  /*0d90*/  LEA R5, R10, R7, 0x14 ;  /* 0x000000070a057211 */ /* 0x000fe200078ea0ff */
[----:B------:R-:W-:Y:S01]  /*0da0*/  IMAD.MOV.U32 R4, RZ, RZ, R6 ;  /* 0x000000ffff047224 */ /* 0x000fe200078e0006 */
[----:B------:R-:W-:Y:S06]  /*0db0*/  @!P0 BRA `(.L_x_5) ;  /* 0x0000000000308947 */ /* 0x000fec0003800000 */
[----:B------:R-:W-:Y:S01]  /*0dc0*/  FSETP.GEU.AND P1, PT, |R9|, 4.2275390625, PT ;  /* 0x408748000900780b */ /* 0x000fe20003f2e200 */
[C---:B------:R-:W-:Y:S02]  /*0dd0*/  DADD R14, R8.reuse, +INF ;  /* 0x7ff00000080e7429 */ /* 0x040fe40000000000 */
[----:B------:R-:W-:-:S08]  /*0de0*/  DSETP.GEU.AND P0, PT, R8, RZ, PT ;  /* 0x000000ff0800722a */ /* 0x000fd00003f0e000 */
[----:B------:R-:W-:Y:S02]  /*0df0*/  FSEL R5, R15, RZ, P0 ;  /* 0x000000ff0f057208 */ /* 0x000fe40000000000 */
[----:B------:R-:W-:-:S04]  /*0e00*/  @!P1 LEA.HI R4, R10, R10, RZ, 0x1 ;  /* 0x0000000a0a049211 */ /* 0x000fc800078f08ff */
[----:B------:R-:W-:Y:S02]  /*0e10*/  @!P1 SHF.R.S32.HI R9, RZ, 0x1, R4 ;  /* 0x00000001ff099819 */ /* 0x000fe40000011404 */
[----:B------:R-:W-:Y:S02]  /*0e20*/  FSEL R4, R14, RZ, P0 ;  /* 0x000000ff0e047208 */ /* 0x000fe40000000000 */
[----:B------:R-:W-:Y:S01]  /*0e30*/  @!P1 IADD3 R8, PT, PT, R10, -R9, RZ ;  /* 0x800000090a089210 */ /* 0x000fe20007ffe0ff */
[----:B------:R-:W-:-:S03]  /*0e40*/  @!P1 IMAD R7, R9, 0x100000, R7 ;  /* 0x0010000009079824 */ /* 0x000fc600078e0207 */
[----:B------:R-:W-:Y:S02]  /*0e50*/  @!P1 LEA R9, R8, 0x3ff00000, 0x14 ;  /* 0x3ff0000008099811 */ /* 0x000fe400078ea0ff */
[----:B------:R-:W-:-:S06]  /*0e60*/  @!P1 MOV R8, RZ ;  /* 0x000000ff00089202 */ /* 0x000fcc0000000f00 */
[----:B------:R-:W-:-:S11]  /*0e70*/  @!P1 DMUL R4, R6, R8 ;  /* 0x0000000806049228 */ /* 0x000fd60000000000 */
.L_x_5:
[----:B------:R-:W-:Y:S02]  /*0e80*/  DFMA R12, R12, R4, R4 ;  /* 0x000000040c0c722b */ /* 0x000fe40000000004 */
[----:B------:R-:W-:-:S08]  /*0e90*/  DSETP.NEU.AND P0, PT, |R4|, +INF , PT ;  /* 0x7ff000000400742a */ /* 0x000fd00003f0d200 */
[----:B------:R-:W-:Y:S01]  /*0ea0*/  FSEL R6, R4, R12, !P0 ;  /* 0x0000000c04067208 */ /* 0x000fe20004000000 */
[----:B------:R-:W-:Y:S01]  /*0eb0*/  IMAD.MOV.U32 R4, RZ, RZ, R0 ;  /* 0x000000ffff047224 */ /* 0x000fe200078e0000 */
[----:B------:R-:W-:Y:S02]  /*0ec0*/  FSEL R12, R5, R13, !P0 ;  /* 0x0000000d050c7208 */ /* 0x000fe40004000000 */
[----:B------:R-:W-:-:S04]  /*0ed0*/  MOV R5, 0x0 ;  /* 0x0000000000057802 */ /* 0x000fc80000000f00 */
[----:B------:R-:W-:Y:S05]  /*0ee0*/  RET.REL.NODEC R4 `(_Z21par_hillis_steele_sumPiS_i) ;  /* 0xfffffff004447950 */ /* 0x000fea0003c3ffff */
.L_x_6:
[----:B------:R-:W-:-:S00]  /*0ef0*/  BRA `(.L_x_6) ;  /* 0xfffffffc00fc7947 */ /* 0x000fc0000383ffff */
[----:B------:R-:W-:-:S00]  /*0f00*/  NOP ;  /* 0x0000000000007918 */ /* 0x000fc00000000000 */
[----:B------:R-:W-:-:S00]  /*0f10*/  NOP ;  /* 0x0000000000007918 */ /* 0x000fc00000000000 */
[----:B------:R-:W-:-:S00]  /*0f20*/  NOP ;  /* 0x0000000000007918 */ /* 0x000fc00000000000 */
[----:B------:R-:W-:-:S00]  /*0f30*/  NOP ;  /* 0x0000000000007918 */ /* 0x000fc00000000000 */
[----:B------:R-:W-:-:S00]  /*0f40*/  NOP ;  /* 0x0000000000007918 */ /* 0x000fc00000000000 */
[----:B------:R-:W-:-:S00]  /*0f50*/  NOP ;  /* 0x0000000000007918 */ /* 0x000fc00000000000 */
[----:B------:R-:W-:-:S00]  /*0f60*/  NOP ;  /* 0x0000000000007918 */ /* 0x000fc00000000000 */
[----:B------:R-:W-:-:S00]  /*0f70*/  NOP ;  /* 0x0000000000007918 */ /* 0x000fc00000000000 */
.L_x_9:


//--------------------- .text._Z24par_shared_compute_countPiS_i --------------------------
	.section	.text._Z24par_shared_compute_countPiS_i,"ax",@progbits
	.align	128
        .global         _Z24par_shared_compute_countPiS_i
        .type           _Z24par_shared_compute_countPiS_i,@function
        .size           _Z24par_shared_compute_countPiS_i,(.L_x_11 - _Z24par_shared_compute_countPiS_i)
        .other          _Z24par_shared_compute_countPiS_i,@"STO_CUDA_ENTRY STV_DEFAULT"
_Z24par_shared_compute_countPiS_i:
.text._Z24par_shared_compute_countPiS_i:
[----:B------:R-:W-:Y:S01]  /*0000*/  LDC R1, c[0x0][0x37c] ;  /* 0x0000df00ff017b82 */ /* 0x000fe20000000800 */
[----:B------:R-:W0:Y:S07]  /*0010*/  S2R R6, SR_TID.X ;  /* 0x0000000000067919 */ /* 0x000e2e0000002100 */
[----:B------:R-:W1:Y:S01]  /*0020*/  S2UR UR6, SR_CTAID.X ;  /* 0x00000000000679c3 */ /* 0x000e620000002500 */
[----:B------:R-:W2:Y:S01]  /*0030*/  LDCU UR7, c[0x0][0x390] ;  /* 0x00007200ff0777ac */ /* 0x000ea20008000800 */
[----:B------:R-:W-:-:S06]  /*0040*/  UMOV UR4, 0x400 ;  /* 0x0000040000047882 */ /* 0x000fcc0000000000 */
[----:B------:R-:W1:Y:S08]  /*0050*/  LDC R5, c[0x0][0x360] ;  /* 0x0000d800ff057b82 */ /* 0x000e700000000800 */
[----:B------:R-:W3:Y:S01]  /*0060*/  S2UR UR5, SR_CgaCtaId ;  /* 0x00000000000579c3 */ /* 0x000ee20000008800 */
[----:B0-----:R-:W-:Y:S01]  /*0070*/  ISETP.GT.U32.AND P0, PT, R6, 0x9, PT ;  /* 0x000000090600780c */ /* 0x001fe20003f04070 */
[----:B-1----:R-:W-:-:S05]  /*0080*/  IMAD R5, R5, UR6, R6 ;  /* 0x0000000605057c24 */ /* 0x002fca000f8e0206 */
[----:B--2---:R-:W-:Y:S01]  /*0090*/  ISETP.GE.AND P1, PT, R5, UR7, PT ;  /* 0x0000000705007c0c */ /* 0x004fe2000bf26270 */
[----:B---3--:R-:W-:-:S06]  /*00a0*/  ULEA UR4, UR5, UR4, 0x18 ;  /* 0x0000000405047291 */ /* 0x008fcc000f8ec0ff */
[----:B------:R-:W-:-:S05]  /*00b0*/  LEA R0, R6, UR4, 0x2 ;  /* 0x0000000406007c11 */ /* 0x000fca000f8e10ff */
[----:B------:R0:W-:Y:S01]  /*00c0*/  @!P0 STS [R0], RZ ;  /* 0x000000ff00008388 */ /* 0x0001e20000000800 */
[----:B------:R-:W-:Y:S05]  /*00d0*/  @P1 EXIT ;  /* 0x000000000000194d */ /* 0x000fea0003800000 */
[----:B------:R-:W1:Y:S01]  /*00e0*/  LDC.64 R2, c[0x0][0x380] ;  /* 0x0000e000ff027b82 */ /* 0x000e620000000a00 */
[----:B------:R-:W2:Y:S01]  /*00f0*/  LDCU.64 UR6, c[0x0][0x358] ;  /* 0x00006b00ff0677ac */ /* 0x000ea20008000a00 */
[----:B-1----:R-:W-:-:S06]  /*0100*/  IMAD.WIDE R2, R5, 0x4, R2 ;  /* 0x0000000405027825 */ /* 0x002fcc00078e0202 */
[----:B--2---:R-:W2:Y:S02]  /*0110*/  LDG.E R2, desc[UR6][R2.64] ;  /* 0x0000000602027981 */ /* 0x004ea4000c1e1900 */
[----:B--2---:R-:W-:-:S05]  /*0120*/  IMAD.HI R4, R2, 0x51eb851f, RZ ;  /* 0x51eb851f02047827 */ /* 0x004fca00078e02ff */
[----:B------:R-:W-:-:S04]  /*0130*/  SHF.R.U32.HI R5, RZ, 0x1f, R4 ;  /* 0x0000001fff057819 */ /* 0x000fc80000011604 */
[----:B------:R-:W-:-:S04]  /*0140*/  LEA.HI.SX32 R5, R4, R5, 0x1b ;  /* 0x0000000504057211 */ /* 0x000fc800078fdaff */
[----:B------:R-:W-:-:S05]  /*0150*/  LEA R5, R5, UR4, 0x2 ;  /* 0x0000000405057c11 */ /* 0x000fca000f8e10ff */
[----:B------:R1:W-:Y:S01]  /*0160*/  ATOMS.POPC.INC.32 RZ, [R5+URZ] ;  /* 0x0000000005ff7f8c */ /* 0x0003e2000d8000ff */
[----:B------:R-:W-:Y:S06]  /*0170*/  BAR.SYNC.DEFER_BLOCKING 0x0 ;  /* 0x0000000000007b1d */ /* 0x000fec0000010000 */
[----:B------:R-:W-:Y:S05]  /*0180*/  @P0 EXIT ;  /* 0x000000000000094d */ /* 0x000fea0003800000 */
[----:B-1----:R-:W1:Y:S01]  /*0190*/  LDS R5, [R0] ;  /* 0x0000000000057984 */ /* 0x002e620000000800 */
[----:B------:R-:W2:Y:S02]  /*01a0*/  LDC.64 R2, c[0x0][0x388] ;  /* 0x0000e200ff027b82 */ /* 0x000ea40000000a00 */
[----:B--2---:R-:W-:-:S05]  /*01b0*/  IMAD.WIDE.U32 R2, R6, 0x4, R2 ;  /* 0x0000000406027825 */ /* 0x004fca00078e0002 */
[----:B-1----:R-:W-:Y:S01]  /*01c0*/  REDG.E.ADD.STRONG.GPU desc[UR6][R2.64], R5 ;  /* 0x000000050200798e */ /* 0x002fe2000c12e106 */
[----:B------:R-:W-:Y:S05]  /*01d0*/  EXIT ;  /* 0x000000000000794d */ /* 0x000fea0003800000 */
.L_x_7:
        /* <DEDUP_REMOVED lines=10> */
.L_x_11:


//--------------------- .text._Z24par_global_compute_countPiS_i --------------------------
	.section	.text._Z24par_global_compute_countPiS_i,"ax",@progbits
	.align	128
        .global         _Z24par_global_compute_countPiS_i
        .type           _Z24par_global_compute_countPiS_i,@function
        .size           _Z24par_global_compute_countPiS_i,(.L_x_12 - _Z24par_global_compute_countPiS_i)
        .other          _Z24par_global_compute_countPiS_i,@"STO_CUDA_ENTRY STV_DEFAULT"
_Z24par_global_compute_countPiS_i:
.text._Z24par_global_compute_countPiS_i:
[----:B------:R-:W-:Y:S01]  /*0000*/  LDC R1, c[0x0][0x37c] ;  /* 0x0000df00ff017b82 */ /* 0x000fe20000000800 */
[----:B------:R-:W0:Y:S07]  /*0010*/  S2R R0, SR_TID.X ;  /* 0x0000000000007919 */ /* 0x000e2e0000002100 */
[----:B------:R-:W0:Y:S01]  /*0020*/  S2UR UR4, SR_CTAID.X ;  /* 0x00000000000479c3 */ /* 0x000e220000002500 */
[----:B------:R-:W1:Y:S07]  /*0030*/  LDCU UR5, c[0x0][0x390] ;  /* 0x00007200ff0577ac */ /* 0x000e6e0008000800 */
[----:B------:R-:W0:Y:S02]  /*0040*/  LDC R5, c[0x0][0x360] ;  /* 0x0000d800ff057b82 */ /* 0x000e240000000800 */
[----:B0-----:R-:W-:-:S05]  /*0050*/  IMAD R5, R5, UR4, R0 ;  /* 0x0000000405057c24 */ /* 0x001fca000f8e0200 */
[----:B-1----:R-:W-:-:S13]  /*0060*/  ISETP.GE.AND P0, PT, R5, UR5, PT ;  /* 0x0000000505007c0c */ /* 0x002fda000bf06270 */
[----:B------:R-:W-:Y:S05]  /*0070*/  @P0 EXIT ;  /* 0x000000000000094d */ /* 0x000fea0003800000 */
[----:B------:R-:W0:Y:S01]  /*0080*/  LDC.64 R2, c[0x0][0x380] ;  /* 0x0000e000ff027b82 */ /* 0x000e220000000a00 */
[----:B------:R-:W1:Y:S01]  /*0090*/  LDCU.64 UR4, c[0x0][0x358] ;  /* 0x00006b00ff0477ac */ /* 0x000e620008000a00 */
[----:B0-----:R-:W-:-:S06]  /*00a0*/  IMAD.WIDE R2, R5, 0x4, R2 ;  /* 0x0000000405027825 */ /* 0x001fcc00078e0202 */
[----:B------:R-:W0:Y:S01]  /*00b0*/  LDC.64 R4, c[0x0][0x388] ;  /* 0x0000e200ff047b82 */ /* 0x000e220000000a00 */
[----:B-1----:R-:W2:Y:S01]  /*00c0*/  LDG.E R2, desc[UR4][R2.64] ;  /* 0x0000000402027981 */ /* 0x002ea2000c1e1900 */
[----:B------:R-:W-:Y:S02]  /*00d0*/  HFMA2 R9, -RZ, RZ, 0, 5.9604644775390625e-08 ;  /* 0x00000001ff097431 */ /* 0x000fe400000001ff */
[----:B--2---:R-:W-:-:S05]  /*00e0*/  IMAD.HI R0, R2, 0x51eb851f, RZ ;  /* 0x51eb851f02007827 */ /* 0x004fca00078e02ff */
[----:B------:R-:W-:-:S04]  /*00f0*/  SHF.R.U32.HI R7, RZ, 0x1f, R0 ;  /* 0x0000001fff077819 */ /* 0x000fc80000011600 */
[----:B------:R-:W-:-:S05]  /*0100*/  LEA.HI.SX32 R7, R0, R7, 0x1b ;  /* 0x0000000700077211 */ /* 0x000fca00078fdaff */
[----:B0-----:R-:W-:-:S05]  /*0110*/  IMAD.WIDE R4, R7, 0x4, R4 ;  /* 0x0000000407047825 */ /* 0x001fca00078e0204 */
[----:B------:R-:W-:Y:S01]  /*0120*/  REDG.E.ADD.STRONG.GPU desc[UR4][R4.64], R9 ;  /* 0x000000090400798e */ /* 0x000fe2000c12e104 */
[----:B------:R-:W-:Y:S05]  /*0130*/  EXIT ;  /* 0x000000000000794d */ /* 0x000fea0003800000 */
.L_x_8:
        /* <DEDUP_REMOVED lines=12> */
.L_x_12:


//--------------------- .nv.shared._Z21par_hillis_steele_sumPiS_i --------------------------
	.section	.nv.shared._Z21par_hillis_steele_sumPiS_i,"aw",@nobits
	.sectionflags	@""
	.align	4
.nv.shared._Z21par_hillis_steele_sumPiS_i:
	.zero		1064


//--------------------- .nv.shared.reserved.0     --------------------------
	.section	.nv.shared.reserved.0,"aw",@nobits
	.weak		__nv_reservedSMEM_offset_0_alias
	.size		__nv_reservedSMEM_offset_0_alias, 0, 64
	.other		__nv_reservedSMEM_offset_0_alias,@"STO_CUDA_RESERVED_SHARED STV_DEFAULT"
__nv_reservedSMEM_offset_0_alias:
	.zero		0
	.zero		64


//--------------------- .nv.shared._Z24par_shared_compute_countPiS_i --------------------------
	.section	.nv.shared._Z24par_shared_compute_countPiS_i,"aw",@nobits
	.sectionflags	@""
	.align	4
.nv.shared._Z24par_shared_compute_countPiS_i:
	.zero		1064


//--------------------- .nv.constant0._Z21par_hillis_steele_sumPiS_i --------------------------
	.section	.nv.constant0._Z21par_hillis_steele_sumPiS_i,"a",@progbits
	.sectionflags	@""
	.align	4
.nv.constant0._Z21par_hillis_steele_sumPiS_i:
	.zero		916


//--------------------- .nv.constant0._Z24par_shared_compute_countPiS_i --------------------------
	.section	.nv.constant0._Z24par_shared_compute_countPiS_i,"a",@progbits
	.sectionflags	@""
	.align	4
.nv.constant0._Z24par_shared_compute_countPiS_i:
	.zero		916


//--------------------- .nv.constant0._Z24par_global_compute_countPiS_i --------------------------
	.section	.nv.constant0._Z24par_global_compute_countPiS_i,"a",@progbits
	.sectionflags	@""
	.align	4
.nv.constant0._Z24par_global_compute_countPiS_i:
	.zero		916


//--------------------- SYMBOLS --------------------------

	.type		.nv.reservedSmem.offset0,@object
	.size		.nv.reservedSmem.offset0,0x4
	.type		.nv.reservedSmem.cap,@object
	.size		.nv.reservedSmem.cap,0x4
